//
// Generated by NVIDIA NVVM Compiler
//
// Compiler Build ID: CL-36424714
// Cuda compilation tools, release 13.0, V13.0.88
// Based on NVVM 20.0.0
//

.version 9.0
.target sm_100
.address_size 64

	// .globl	_Z7prescanPdS_i
.extern .shared .align 16 .b8 temp[];

.visible .entry _Z7prescanPdS_i(
	.param .u64 .ptr .align 1 _Z7prescanPdS_i_param_0,
	.param .u64 .ptr .align 1 _Z7prescanPdS_i_param_1,
	.param .u32 _Z7prescanPdS_i_param_2
)
{
	.reg .pred 	%p<11>;
	.reg .b32 	%r<44>;
	.reg .b64 	%rd<10>;
	.reg .b64 	%fd<11>;

	ld.param.u64 	%rd1, [_Z7prescanPdS_i_param_0];
	ld.param.u64 	%rd2, [_Z7prescanPdS_i_param_1];
	ld.param.u32 	%r17, [_Z7prescanPdS_i_param_2];
	mov.u32 	%r1, %tid.x;
	setp.ge.s32 	%p1, %r1, %r17;
	@%p1 bra 	$L__BB0_14;
	cvta.to.global.u64 	%rd3, %rd2;
	shl.b32 	%r2, %r1, 1;
	mul.wide.u32 	%rd4, %r2, 8;
	add.s64 	%rd5, %rd3, %rd4;
	ld.global.f64 	%fd1, [%rd5];
	shl.b32 	%r19, %r1, 4;
	mov.u32 	%r20, temp;
	add.s32 	%r3, %r20, %r19;
	or.b32  	%r4, %r2, 1;
	ld.global.f64 	%fd2, [%rd5+8];
	st.shared.v2.f64 	[%r3], {%fd1, %fd2};
	shr.u32 	%r5, %r17, 1;
	setp.lt.u32 	%p2, %r17, 2;
	mov.b32 	%r41, 1;
	@%p2 bra 	$L__BB0_6;
	mov.b32 	%r41, 1;
	mov.u32 	%r39, %r5;
$L__BB0_3:
	bar.sync 	0;
	setp.ge.u32 	%p3, %r1, %r39;
	@%p3 bra 	$L__BB0_5;
	mul.lo.s32 	%r22, %r41, %r4;
	shl.b32 	%r23, %r22, 3;
	add.s32 	%r25, %r20, %r23;
	ld.shared.f64 	%fd3, [%r25+-8];
	shl.b32 	%r26, %r41, 3;
	add.s32 	%r27, %r25, %r26;
	ld.shared.f64 	%fd4, [%r27+-8];
	add.f64 	%fd5, %fd3, %fd4;
	st.shared.f64 	[%r27+-8], %fd5;
$L__BB0_5:
	shl.b32 	%r41, %r41, 1;
	shr.u32 	%r9, %r39, 1;
	setp.gt.u32 	%p4, %r39, 1;
	mov.u32 	%r39, %r9;
	@%p4 bra 	$L__BB0_3;
$L__BB0_6:
	setp.ne.s32 	%p5, %r1, 0;
	@%p5 bra 	$L__BB0_8;
	shl.b32 	%r28, %r5, 3;
	add.s32 	%r30, %r20, %r28;
	mov.b64 	%rd6, 0;
	st.shared.u64 	[%r30+-8], %rd6;
$L__BB0_8:
	setp.lt.u32 	%p6, %r17, 4;
	@%p6 bra 	$L__BB0_13;
	and.b32  	%r11, %r17, -2;
	mov.b32 	%r42, 1;
$L__BB0_10:
	shr.u32 	%r41, %r41, 1;
	bar.sync 	0;
	mul.lo.s32 	%r15, %r41, %r4;
	add.s32 	%r33, %r15, %r41;
	setp.ge.u32 	%p7, %r1, %r42;
	setp.gt.s32 	%p8, %r33, %r11;
	or.pred  	%p9, %p7, %p8;
	@%p9 bra 	$L__BB0_12;
	shl.b32 	%r34, %r15, 3;
	add.s32 	%r36, %r20, %r34;
	ld.shared.f64 	%fd6, [%r36+-8];
	shl.b32 	%r37, %r41, 3;
	add.s32 	%r38, %r36, %r37;
	ld.shared.f64 	%fd7, [%r38+-8];
	st.shared.f64 	[%r36+-8], %fd7;
	add.f64 	%fd8, %fd6, %fd7;
	st.shared.f64 	[%r38+-8], %fd8;
$L__BB0_12:
	shl.b32 	%r42, %r42, 1;
	setp.lt.s32 	%p10, %r42, %r5;
	@%p10 bra 	$L__BB0_10;
$L__BB0_13:
	bar.sync 	0;
	ld.shared.v2.f64 	{%fd9, %fd10}, [%r3];
	cvta.to.global.u64 	%rd7, %rd1;
	add.s64 	%rd9, %rd7, %rd4;
	st.global.f64 	[%rd9], %fd9;
	st.global.f64 	[%rd9+8], %fd10;
$L__BB0_14:
	ret;

}


// ===== COMPILED SASS (sm_100) =====

	.target	sm_100

	.elftype	@"ET_EXEC"


//--------------------- .note.nv.tkinfo           --------------------------
	.section	.note.nv.tkinfo,"",@"SHT_NOTE"
	.sectionflags	@"SHF_NOTE_NV_TKINFO"
	.tkinfo
        /*0018*/ 	.word	0x00000002
        /*0030*/ 	.string	""
        /*0030*/ 	.string	"ptxas"
        /*0030*/ 	.string	"Cuda compilation tools, release 13.0, V13.0.88"
        /*0030*/ 	.string	"Build cuda_13.0.r13.0/compiler.36424714_0"
        /*0030*/ 	.string	"-arch sm_100 -m 64 "



//--------------------- .note.nv.cuinfo           --------------------------
	.section	.note.nv.cuinfo,"",@"SHT_NOTE"
	.sectionflags	@"SHF_NOTE_NV_CUINFO"
        /*0018*/ 	.short	0x0002
        /*001a*/ 	.short	0x0064
        /*001c*/ 	.short	0x0082
	.zero		2


//--------------------- .nv.info                  --------------------------
	.section	.nv.info,"",@"SHT_CUDA_INFO"
	.align	4


	//----- nvinfo : EIATTR_REGCOUNT
	.align		4
        /*0000*/ 	.byte	0x04, 0x2f
        /*0002*/ 	.short	(.L_1 - .L_0)
	.align		4
.L_0:
        /*0004*/ 	.word	index@(_Z7prescanPdS_i)
        /*0008*/ 	.word	0x00000012


	//----- nvinfo : EIATTR_FRAME_SIZE
	.align		4
.L_1:
        /*000c*/ 	.byte	0x04, 0x11
        /*000e*/ 	.short	(.L_3 - .L_2)
	.align		4
.L_2:
        /*0010*/ 	.word	index@(_Z7prescanPdS_i)
        /*0014*/ 	.word	0x00000000


	//----- nvinfo : EIATTR_MIN_STACK_SIZE
	.align		4
.L_3:
        /*0018*/ 	.byte	0x04, 0x12
        /*001a*/ 	.short	(.L_5 - .L_4)
	.align		4
.L_4:
        /*001c*/ 	.word	index@(_Z7prescanPdS_i)
        /*0020*/ 	.word	0x00000000
.L_5:


//--------------------- .nv.compat                --------------------------
	.section	.nv.compat,"",@"SHT_CUDA_COMPAT_INFO"
	.align	4
        /*0000*/ 	.byte	0x02, 0x09, 0x00, 0x00, 0x02, 0x02, 0x01, 0x00, 0x02, 0x05, 0x05, 0x00, 0x03, 0x07, 0x01, 0x01
        /*0010*/ 	.byte	0x02, 0x03, 0x00, 0x00, 0x02, 0x06, 0x01, 0x00, 0x04, 0x0b, 0x08, 0x00, 0x01, 0x00, 0x00, 0x00
        /*0020*/ 	.byte	0x00, 0x00, 0x00, 0x00


//--------------------- .nv.info._Z7prescanPdS_i  --------------------------
	.section	.nv.info._Z7prescanPdS_i,"",@"SHT_CUDA_INFO"
	.sectionflags	@""
	.align	4


	//----- nvinfo : EIATTR_CUDA_API_VERSION
	.align		4
        /*0000*/ 	.byte	0x04, 0x37
        /*0002*/ 	.short	(.L_7 - .L_6)
.L_6:
        /*0004*/ 	.word	0x00000082


	//----- nvinfo : EIATTR_KPARAM_INFO
	.align		4
.L_7:
        /*0008*/ 	.byte	0x04, 0x17
        /*000a*/ 	.short	(.L_9 - .L_8)
.L_8:
        /*000c*/ 	.word	0x00000000
        /*0010*/ 	.short	0x0002
        /*0012*/ 	.short	0x0010
        /*0014*/ 	.byte	0x00, 0xf0, 0x11, 0x00


	//----- nvinfo : EIATTR_KPARAM_INFO
	.align		4
.L_9:
        /*0018*/ 	.byte	0x04, 0x17
        /*001a*/ 	.short	(.L_11 - .L_10)
.L_10:
        /*001c*/ 	.word	0x00000000
        /*0020*/ 	.short	0x0001
        /*0022*/ 	.short	0x0008
        /*0024*/ 	.byte	0x00, 0xf5, 0x21, 0x00


	//----- nvinfo : EIATTR_KPARAM_INFO
	.align		4
.L_11:
        /*0028*/ 	.byte	0x04, 0x17
        /*002a*/ 	.short	(.L_13 - .L_12)
.L_12:
        /*002c*/ 	.word	0x00000000
        /*0030*/ 	.short	0x0000
        /*0032*/ 	.short	0x0000
        /*0034*/ 	.byte	0x00, 0xf5, 0x21, 0x00


	//----- nvinfo : EIATTR_SPARSE_MMA_MASK
	.align		4
.L_13:
        /*0038*/ 	.byte	0x03, 0x50
        /*003a*/ 	.short	0x0000


	//----- nvinfo : EIATTR_MAXREG_COUNT
	.align		4
        /*003c*/ 	.byte	0x03, 0x1b
        /*003e*/ 	.short	0x00ff


	//----- nvinfo : EIATTR_NUM_BARRIERS
	.align		4
        /*0040*/ 	.byte	0x02, 0x4c
        /*0042*/ 	.byte	0x01
	.zero		1


	//----- nvinfo : EIATTR_MERCURY_ISA_VERSION
	.align		4
        /*0044*/ 	.byte	0x03, 0x5f
        /*0046*/ 	.short	0x0101


	//----- nvinfo : EIATTR_VRC_CTA_INIT_COUNT
	.align		4
        /*0048*/ 	.byte	0x02, 0x4a
	.zero		1
	.zero		1


	//----- nvinfo : EIATTR_EXIT_INSTR_OFFSETS
	.align		4
        /*004c*/ 	.byte	0x04, 0x1c
        /*004e*/ 	.short	(.L_15 - .L_14)


	//   ....[0]....
.L_14:
        /*0050*/ 	.word	0x00000040


	//   ....[1]....
        /*0054*/ 	.word	0x00000420


	//----- nvinfo : EIATTR_CBANK_PARAM_SIZE
	.align		4
.L_15:
        /*0058*/ 	.byte	0x03, 0x19
        /*005a*/ 	.short	0x0014


	//----- nvinfo : EIATTR_PARAM_CBANK
	.align		4
        /*005c*/ 	.byte	0x04, 0x0a
        /*005e*/ 	.short	(.L_17 - .L_16)
	.align		4
.L_16:
        /*0060*/ 	.word	index@(.nv.constant0._Z7prescanPdS_i)
        /*0064*/ 	.short	0x0380
        /*0066*/ 	.short	0x0014


	//----- nvinfo : EIATTR_SW_WAR
	.align		4
.L_17:
        /*0068*/ 	.byte	0x04, 0x36
        /*006a*/ 	.short	(.L_19 - .L_18)
.L_18:
        /*006c*/ 	.word	0x00000008
.L_19:


//--------------------- .nv.callgraph             --------------------------
	.section	.nv.callgraph,"",@"SHT_CUDA_CALLGRAPH"
	.align	4
	.sectionentsize	8
	.align		4
        /*0000*/ 	.word	0x00000000
	.align		4
        /*0004*/ 	.word	0xffffffff
	.align		4
        /*0008*/ 	.word	0x00000000
	.align		4
        /*000c*/ 	.word	0xfffffffe
	.align		4
        /*0010*/ 	.word	0x00000000
	.align		4
        /*0014*/ 	.word	0xfffffffd
	.align		4
        /*0018*/ 	.word	0x00000000
	.align		4
        /*001c*/ 	.word	0xfffffffc


//--------------------- .text._Z7prescanPdS_i     --------------------------
	.section	.text._Z7prescanPdS_i,"ax",@progbits
	.align	128
        .global         _Z7prescanPdS_i
        .type           _Z7prescanPdS_i,@function
        .size           _Z7prescanPdS_i,(.L_x_5 - _Z7prescanPdS_i)
        .other          _Z7prescanPdS_i,@"STO_CUDA_ENTRY STV_DEFAULT"
_Z7prescanPdS_i:
.text._Z7prescanPdS_i:
[----:B------:R-:W-:Y:S01]  /*0000*/  LDC R1, c[0x0][0x37c] ;  /* 0x0000df00ff017b82 */ /* 0x000fe20000000800 */
[----:B------:R-:W0:Y:S07]  /*0010*/  S2R R2, SR_TID.X ;  /* 0x0000000000027919 */ /* 0x000e2e0000002100 */
[----:B------:R-:W0:Y:S02]  /*0020*/  LDC R9, c[0x0][0x390] ;  /* 0x0000e400ff097b82 */ /* 0x000e240000000800 */
[----:B0-----:R-:W-:-:S13]  /*0030*/  ISETP.GE.AND P0, PT, R2, R9, PT ;  /* 0x000000090200720c */ /* 0x001fda0003f06270 */
[----:B------:R-:W-:Y:S05]  /*0040*/  @P0 EXIT ;  /* 0x000000000000094d */ /* 0x000fea0003800000 */
[----:B------:R-:W0:Y:S01]  /*0050*/  LDC.64 R10, c[0x0][0x388] ;  /* 0x0000e200ff0a7b82 */ /* 0x000e220000000a00 */
[----:B------:R-:W1:Y:S01]  /*0060*/  LDCU.64 UR8, c[0x0][0x358] ;  /* 0x00006b00ff0877ac */ /* 0x000e620008000a00 */
[----:B------:R-:W-:-:S04]  /*0070*/  IMAD.SHL.U32 R0, R2, 0x2, RZ ;  /* 0x0000000202007824 */ /* 0x000fc800078e00ff */
[----:B0-----:R-:W-:-:S05]  /*0080*/  IMAD.WIDE.U32 R10, R0, 0x8, R10 ;  /* 0x00000008000a7825 */ /* 0x001fca00078e000a */
[----:B-1----:R-:W2:Y:S04]  /*0090*/  LDG.E.64 R4, desc[UR8][R10.64] ;  /* 0x000000080a047981 */ /* 0x002ea8000c1e1b00 */
[----:B------:R-:W2:Y:S01]  /*00a0*/  LDG.E.64 R6, desc[UR8][R10.64+0x8] ;  /* 0x000008080a067981 */ /* 0x000ea2000c1e1b00 */
[----:B------:R-:W0:Y:S01]  /*00b0*/  S2UR UR5, SR_CgaCtaId ;  /* 0x00000000000579c3 */ /* 0x000e220000008800 */
[----:B------:R-:W-:Y:S01]  /*00c0*/  UMOV UR4, 0x400 ;  /* 0x0000040000047882 */ /* 0x000fe20000000000 */
[----:B------:R-:W-:Y:S01]  /*00d0*/  ISETP.GE.U32.AND P0, PT, R9, 0x2, PT ;  /* 0x000000020900780c */ /* 0x000fe20003f06070 */
[----:B------:R-:W-:Y:S01]  /*00e0*/  IMAD.MOV.U32 R12, RZ, RZ, 0x1 ;  /* 0x00000001ff0c7424 */ /* 0x000fe200078e00ff */
[----:B------:R-:W-:Y:S01]  /*00f0*/  SHF.R.U32.HI R8, RZ, 0x1, R9 ;  /* 0x00000001ff087819 */ /* 0x000fe20000011609 */
[----:B------:R-:W-:Y:S01]  /*0100*/  VIADD R9, R0, 0x1 ;  /* 0x0000000100097836 */ /* 0x000fe20000000000 */
[----:B0-----:R-:W-:-:S06]  /*0110*/  ULEA UR4, UR5, UR4, 0x18 ;  /* 0x0000000405047291 */ /* 0x001fcc000f8ec0ff */
[----:B------:R-:W-:-:S05]  /*0120*/  LEA R3, R2, UR4, 0x4 ;  /* 0x0000000402037c11 */ /* 0x000fca000f8e20ff */
[----:B--2---:R0:W-:Y:S01]  /*0130*/  STS.128 [R3], R4 ;  /* 0x0000000403007388 */ /* 0x0041e20000000c00 */
[----:B------:R-:W-:Y:S05]  /*0140*/  @!P0 BRA `(.L_x_0) ;  /* 0x00000000003c8947 */ /* 0x000fea0003800000 */
[----:B------:R-:W-:Y:S02]  /*0150*/  IMAD.MOV.U32 R12, RZ, RZ, 0x1 ;  /* 0x00000001ff0c7424 */ /* 0x000fe400078e00ff */
[----:B------:R-:W-:-:S07]  /*0160*/  IMAD.MOV.U32 R11, RZ, RZ, R8 ;  /* 0x000000ffff0b7224 */ /* 0x000fce00078e0008 */
.L_x_1:
[----:B------:R-:W-:Y:S01]  /*0170*/  BAR.SYNC.DEFER_BLOCKING 0x0 ;  /* 0x0000000000007b1d */ /* 0x000fe20000010000 */
[----:B------:R-:W-:-:S13]  /*0180*/  ISETP.GE.U32.AND P0, PT, R2, R11, PT ;  /* 0x0000000b0200720c */ /* 0x000fda0003f06070 */
[----:B0-----:R-:W-:-:S05]  /*0190*/  @!P0 IMAD R4, R9, R12, RZ ;  /* 0x0000000c09048224 */ /* 0x001fca00078e02ff */
[----:B------:R-:W-:-:S05]  /*01a0*/  @!P0 LEA R13, R4, UR4, 0x3 ;  /* 0x00000004040d8c11 */ /* 0x000fca000f8e18ff */
[C---:B------:R-:W-:Y:S01]  /*01b0*/  @!P0 IMAD R15, R12.reuse, 0x8, R13 ;  /* 0x000000080c0f8824 */ /* 0x040fe200078e020d */
[----:B------:R-:W-:Y:S01]  /*01c0*/  @!P0 LDS.64 R4, [R13+-0x8] ;  /* 0xfffff8000d048984 */ /* 0x000fe20000000a00 */
[----:B------:R-:W-:-:S03]  /*01d0*/  IMAD.SHL.U32 R12, R12, 0x2, RZ ;  /* 0x000000020c0c7824 */ /* 0x000fc600078e00ff */
[----:B------:R-:W0:Y:S02]  /*01e0*/  @!P0 LDS.64 R6, [R15+-0x8] ;  /* 0xfffff8000f068984 */ /* 0x000e240000000a00 */
[----:B0-----:R-:W-:-:S07]  /*01f0*/  @!P0 DADD R4, R4, R6 ;  /* 0x0000000004048229 */ /* 0x001fce0000000006 */
[----:B------:R1:W-:Y:S01]  /*0200*/  @!P0 STS.64 [R15+-0x8], R4 ;  /* 0xfffff8040f008388 */ /* 0x0003e20000000a00 */
[----:B------:R-:W-:Y:S02]  /*0210*/  ISETP.GT.U32.AND P0, PT, R11, 0x1, PT ;  /* 0x000000010b00780c */ /* 0x000fe40003f04070 */
[----:B------:R-:W-:-:S11]  /*0220*/  SHF.R.U32.HI R11, RZ, 0x1, R11 ;  /* 0x00000001ff0b7819 */ /* 0x000fd6000001160b */
[----:B-1----:R-:W-:Y:S05]  /*0230*/  @P0 BRA `(.L_x_1) ;  /* 0xfffffffc00cc0947 */ /* 0x002fea000383ffff */
.L_x_0:
[----:B------:R-:W-:Y:S01]  /*0240*/  ISETP.NE.AND P0, PT, R2, RZ, PT ;  /* 0x000000ff0200720c */ /* 0x000fe20003f05270 */
[----:B------:R-:W1:-:S12]  /*0250*/  LDCU UR5, c[0x0][0x390] ;  /* 0x00007200ff0577ac */ /* 0x000e580008000800 */
[----:B0-----:R-:W-:-:S05]  /*0260*/  @!P0 LEA R4, R8, UR4, 0x3 ;  /* 0x0000000408048c11 */ /* 0x001fca000f8e18ff */
[----:B------:R0:W-:Y:S01]  /*0270*/  @!P0 STS.64 [R4+-0x8], RZ ;  /* 0xfffff8ff04008388 */ /* 0x0001e20000000a00 */
[----:B-1----:R-:W-:-:S09]  /*0280*/  UISETP.GE.U32.AND UP0, UPT, UR5, 0x4, UPT ;  /* 0x000000040500788c */ /* 0x002fd2000bf06070 */
[----:B0-----:R-:W-:Y:S05]  /*0290*/  BRA.U !UP0, `(.L_x_2) ;  /* 0x0000000108487547 */ /* 0x001fea000b800000 */
[----:B------:R-:W-:Y:S01]  /*02a0*/  ULOP3.LUT UR5, UR5, 0xfffffffe, URZ, 0xc0, !UPT ;  /* 0xfffffffe05057892 */ /* 0x000fe2000f8ec0ff */
[----:B------:R-:W-:-:S11]  /*02b0*/  UMOV UR6, 0x1 ;  /* 0x0000000100067882 */ /* 0x000fd60000000000 */
.L_x_3:
[----:B------:R-:W-:Y:S01]  /*02c0*/  SHF.R.U32.HI R12, RZ, 0x1, R12 ;  /* 0x00000001ff0c7819 */ /* 0x000fe2000001160c */
[----:B------:R-:W-:Y:S04]  /*02d0*/  BAR.SYNC.DEFER_BLOCKING 0x0 ;  /* 0x0000000000007b1d */ /* 0x000fe80000010000 */
[----:B------:R-:W-:-:S04]  /*02e0*/  IMAD R11, R9, R12, RZ ;  /* 0x0000000c090b7224 */ /* 0x000fc800078e02ff */
[----:B------:R-:W-:-:S05]  /*02f0*/  IMAD.IADD R4, R12, 0x1, R11 ;  /* 0x000000010c047824 */ /* 0x000fca00078e020b */
[----:B------:R-:W-:-:S04]  /*0300*/  ISETP.GT.AND P0, PT, R4, UR5, PT ;  /* 0x0000000504007c0c */ /* 0x000fc8000bf04270 */
[----:B------:R-:W-:Y:S01]  /*0310*/  ISETP.GE.U32.OR P0, PT, R2, UR6, P0 ;  /* 0x0000000602007c0c */ /* 0x000fe20008706470 */
[----:B------:R-:W-:-:S12]  /*0320*/  USHF.L.U32 UR6, UR6, 0x1, URZ ;  /* 0x0000000106067899 */ /* 0x000fd800080006ff */
[----:B------:R-:W-:-:S05]  /*0330*/  @!P0 LEA R11, R11, UR4, 0x3 ;  /* 0x000000040b0b8c11 */ /* 0x000fca000f8e18ff */
[----:B------:R-:W-:Y:S01]  /*0340*/  @!P0 IMAD R13, R12, 0x8, R11 ;  /* 0x000000080c0d8824 */ /* 0x000fe200078e020b */
[----:B------:R-:W-:Y:S04]  /*0350*/  @!P0 LDS.64 R4, [R11+-0x8] ;  /* 0xfffff8000b048984 */ /* 0x000fe80000000a00 */
[----:B------:R-:W0:Y:S02]  /*0360*/  @!P0 LDS.64 R6, [R13+-0x8] ;  /* 0xfffff8000d068984 */ /* 0x000e240000000a00 */
[----:B0-----:R-:W-:Y:S02]  /*0370*/  @!P0 DADD R4, R4, R6 ;  /* 0x0000000004048229 */ /* 0x001fe40000000006 */
[----:B------:R0:W-:Y:S05]  /*0380*/  @!P0 STS.64 [R11+-0x8], R6 ;  /* 0xfffff8060b008388 */ /* 0x0001ea0000000a00 */
[----:B------:R0:W-:Y:S01]  /*0390*/  @!P0 STS.64 [R13+-0x8], R4 ;  /* 0xfffff8040d008388 */ /* 0x0001e20000000a00 */
[----:B------:R-:W-:-:S13]  /*03a0*/  ISETP.LE.AND P0, PT, R8, UR6, PT ;  /* 0x0000000608007c0c */ /* 0x000fda000bf03270 */
[----:B0-----:R-:W-:Y:S05]  /*03b0*/  @!P0 BRA `(.L_x_3) ;  /* 0xfffffffc00c08947 */ /* 0x001fea000383ffff */
.L_x_2:
[----:B------:R-:W-:Y:S08]  /*03c0*/  BAR.SYNC.DEFER_BLOCKING 0x0 ;  /* 0x0000000000007b1d */ /* 0x000ff00000010000 */
[----:B------:R-:W0:Y:S01]  /*03d0*/  LDC.64 R8, c[0x0][0x380] ;  /* 0x0000e000ff087b82 */ /* 0x000e220000000a00 */
[----:B------:R-:W1:Y:S01]  /*03e0*/  LDS.128 R4, [R3] ;  /* 0x0000000003047984 */ /* 0x000e620000000c00 */
[----:B0-----:R-:W-:-:S05]  /*03f0*/  IMAD.WIDE.U32 R8, R0, 0x8, R8 ;  /* 0x0000000800087825 */ /* 0x001fca00078e0008 */
[----:B-1----:R-:W-:Y:S04]  /*0400*/  STG.E.64 desc[UR8][R8.64], R4 ;  /* 0x0000000408007986 */ /* 0x002fe8000c101b08 */
[----:B------:R-:W-:Y:S01]  /*0410*/  STG.E.64 desc[UR8][R8.64+0x8], R6 ;  /* 0x0000080608007986 */ /* 0x000fe2000c101b08 */
[----:B------:R-:W-:Y:S05]  /*0420*/  EXIT ;  /* 0x000000000000794d */ /* 0x000fea0003800000 */
.L_x_4:
[----:B------:R-:W-:-:S00]  /*0430*/  BRA `(.L_x_4) ;  /* 0xfffffffc00fc7947 */ /* 0x000fc0000383ffff */
[----:B------:R-:W-:-:S00]  /*0440*/  NOP ;  /* 0x0000000000007918 */ /* 0x000fc00000000000 */
        /* <DEDUP_REMOVED lines=11> */
.L_x_5:


//--------------------- .nv.shared._Z7prescanPdS_i --------------------------
	.section	.nv.shared._Z7prescanPdS_i,"aw",@nobits
	.sectionflags	@""
	.align	16
	.zero		1024


//--------------------- .nv.shared.reserved.0     --------------------------
	.section	.nv.shared.reserved.0,"aw",@nobits
	.weak		__nv_reservedSMEM_offset_0_alias
	.size		__nv_reservedSMEM_offset_0_alias, 0, 64
	.other		__nv_reservedSMEM_offset_0_alias,@"STO_CUDA_RESERVED_SHARED STV_DEFAULT"
__nv_reservedSMEM_offset_0_alias:
	.zero		0
	.zero		64


//--------------------- .nv.constant0._Z7prescanPdS_i --------------------------
	.section	.nv.constant0._Z7prescanPdS_i,"a",@progbits
	.sectionflags	@""
	.align	4
.nv.constant0._Z7prescanPdS_i:
	.zero		916


//--------------------- SYMBOLS --------------------------

	.type		.nv.reservedSmem.offset0,@object
	.size		.nv.reservedSmem.offset0,0x4
	.type		.nv.reservedSmem.cap,@object
	.size		.nv.reservedSmem.cap,0x4
